//
// Generated by NVIDIA NVVM Compiler
//
// Compiler Build ID: CL-36424714
// Cuda compilation tools, release 13.0, V13.0.88
// Based on NVVM 20.0.0
//

.version 9.0
.target sm_100
.address_size 64

	// .globl	_Z6fusionPdS_S_S_iii

.visible .entry _Z6fusionPdS_S_S_iii(
	.param .u64 .ptr .align 1 _Z6fusionPdS_S_S_iii_param_0,
	.param .u64 .ptr .align 1 _Z6fusionPdS_S_S_iii_param_1,
	.param .u64 .ptr .align 1 _Z6fusionPdS_S_S_iii_param_2,
	.param .u64 .ptr .align 1 _Z6fusionPdS_S_S_iii_param_3,
	.param .u32 _Z6fusionPdS_S_S_iii_param_4,
	.param .u32 _Z6fusionPdS_S_S_iii_param_5,
	.param .u32 _Z6fusionPdS_S_S_iii_param_6
)
{
	.reg .pred 	%p<17>;
	.reg .b32 	%r<62>;
	.reg .b64 	%rd<30>;
	.reg .b64 	%fd<11>;

	ld.param.u64 	%rd2, [_Z6fusionPdS_S_S_iii_param_0];
	ld.param.u64 	%rd5, [_Z6fusionPdS_S_S_iii_param_1];
	ld.param.u64 	%rd3, [_Z6fusionPdS_S_S_iii_param_2];
	ld.param.u64 	%rd4, [_Z6fusionPdS_S_S_iii_param_3];
	ld.param.u32 	%r10, [_Z6fusionPdS_S_S_iii_param_4];
	ld.param.u32 	%r11, [_Z6fusionPdS_S_S_iii_param_5];
	ld.param.u32 	%r12, [_Z6fusionPdS_S_S_iii_param_6];
	cvta.to.global.u64 	%rd1, %rd5;
	mov.u32 	%r13, %tid.x;
	mov.u32 	%r14, %tid.y;
	mov.u32 	%r1, %ntid.x;
	mov.u32 	%r15, %tid.z;
	mov.u32 	%r2, %ntid.y;
	mad.lo.s32 	%r16, %r2, %r15, %r14;
	mad.lo.s32 	%r17, %r16, %r1, %r13;
	setp.gt.u32 	%p1, %r17, 511;
	setp.lt.u32 	%p2, %r17, 512;
	shr.u32 	%r18, %r17, 6;
	and.b32  	%r19, %r18, 7;
	selp.b32 	%r20, %r18, %r19, %p2;
	shr.u32 	%r21, %r17, 3;
	and.b32  	%r22, %r21, 7;
	and.b32  	%r23, %r17, 7;
	mov.u32 	%r24, %ctaid.x;
	shl.b32 	%r3, %r24, 3;
	or.b32  	%r4, %r23, %r3;
	mov.u32 	%r25, %ctaid.y;
	shl.b32 	%r5, %r25, 3;
	or.b32  	%r6, %r22, %r5;
	mov.u32 	%r7, %ctaid.z;
	shl.b32 	%r8, %r7, 3;
	add.s32 	%r9, %r20, %r8;
	@%p1 bra 	$L__BB0_7;
	or.b32  	%r45, %r7, %r9;
	setp.eq.s32 	%p10, %r45, 0;
	@%p10 bra 	$L__BB0_6;
	mov.u32 	%r46, %ntid.z;
	add.s32 	%r47, %r8, %r46;
	add.s32 	%r48, %r47, -1;
	add.s32 	%r49, %r10, -1;
	setp.lt.u32 	%p11, %r48, %r49;
	selp.b32 	%r50, %r47, %r10, %p11;
	add.s32 	%r51, %r50, -1;
	setp.gt.u32 	%p12, %r9, %r51;
	@%p12 bra 	$L__BB0_6;
	add.s32 	%r52, %r5, %r2;
	add.s32 	%r53, %r52, -1;
	add.s32 	%r54, %r11, -1;
	setp.lt.u32 	%p13, %r53, %r54;
	selp.b32 	%r55, %r52, %r11, %p13;
	add.s32 	%r56, %r55, -1;
	setp.gt.u32 	%p14, %r6, %r56;
	@%p14 bra 	$L__BB0_6;
	add.s32 	%r57, %r3, %r1;
	add.s32 	%r58, %r57, -1;
	add.s32 	%r59, %r12, -1;
	setp.lt.u32 	%p15, %r58, %r59;
	selp.b32 	%r60, %r57, %r12, %p15;
	add.s32 	%r61, %r60, -1;
	setp.gt.u32 	%p16, %r4, %r61;
	@%p16 bra 	$L__BB0_6;
	cvta.to.global.u64 	%rd16, %rd3;
	mul.wide.u32 	%rd17, %r9, 524288;
	add.s64 	%rd18, %rd16, %rd17;
	mul.wide.u32 	%rd19, %r6, 2048;
	add.s64 	%rd20, %rd18, %rd19;
	mul.wide.u32 	%rd21, %r4, 8;
	add.s64 	%rd22, %rd20, %rd21;
	ld.global.nc.f64 	%fd4, [%rd22];
	cvta.to.global.u64 	%rd23, %rd4;
	add.s64 	%rd24, %rd23, %rd17;
	add.s64 	%rd25, %rd24, %rd19;
	add.s64 	%rd26, %rd25, %rd21;
	ld.global.nc.f64 	%fd5, [%rd26];
	mov.f64 	%fd6, 0d3FF0000000000000;
	sub.f64 	%fd7, %fd6, %fd4;
	ld.global.nc.f64 	%fd8, [%rd26+-524288];
	mul.f64 	%fd9, %fd7, %fd8;
	fma.rn.f64 	%fd10, %fd4, %fd5, %fd9;
	add.s64 	%rd27, %rd1, %rd17;
	add.s64 	%rd28, %rd27, %rd19;
	add.s64 	%rd29, %rd28, %rd21;
	st.global.f64 	[%rd29], %fd10;
$L__BB0_6:
	// begin inline asm
	bar.sync 1, 512;
	// end inline asm
	bra.uni 	$L__BB0_12;
$L__BB0_7:
	or.b32  	%r27, %r7, %r9;
	setp.eq.s32 	%p3, %r27, 0;
	@%p3 bra 	$L__BB0_12;
	mov.u32 	%r28, %ntid.z;
	add.s32 	%r29, %r8, %r28;
	add.s32 	%r30, %r29, -2;
	add.s32 	%r31, %r10, -2;
	setp.lt.u32 	%p4, %r30, %r31;
	selp.b32 	%r32, %r29, %r10, %p4;
	add.s32 	%r33, %r32, -2;
	setp.gt.u32 	%p5, %r9, %r33;
	@%p5 bra 	$L__BB0_12;
	add.s32 	%r34, %r5, %r2;
	add.s32 	%r35, %r34, -1;
	add.s32 	%r36, %r11, -1;
	setp.lt.u32 	%p6, %r35, %r36;
	selp.b32 	%r37, %r34, %r11, %p6;
	add.s32 	%r38, %r37, -1;
	setp.gt.u32 	%p7, %r6, %r38;
	@%p7 bra 	$L__BB0_12;
	add.s32 	%r39, %r3, %r1;
	add.s32 	%r40, %r39, -1;
	add.s32 	%r41, %r12, -1;
	setp.lt.u32 	%p8, %r40, %r41;
	selp.b32 	%r42, %r39, %r12, %p8;
	add.s32 	%r43, %r42, -1;
	setp.gt.u32 	%p9, %r4, %r43;
	@%p9 bra 	$L__BB0_12;
	mul.wide.u32 	%rd6, %r9, 524288;
	add.s64 	%rd7, %rd1, %rd6;
	mul.wide.u32 	%rd8, %r6, 2048;
	add.s64 	%rd9, %rd7, %rd8;
	mul.wide.u32 	%rd10, %r4, 8;
	add.s64 	%rd11, %rd9, %rd10;
	ld.global.f64 	%fd1, [%rd11+524288];
	ld.global.f64 	%fd2, [%rd11];
	sub.f64 	%fd3, %fd1, %fd2;
	cvta.to.global.u64 	%rd12, %rd2;
	add.s64 	%rd13, %rd12, %rd6;
	add.s64 	%rd14, %rd13, %rd8;
	add.s64 	%rd15, %rd14, %rd10;
	st.global.f64 	[%rd15], %fd3;
$L__BB0_12:
	ret;

}


// ===== COMPILED SASS (sm_100) =====

	.target	sm_100

	.elftype	@"ET_EXEC"


//--------------------- .note.nv.tkinfo           --------------------------
	.section	.note.nv.tkinfo,"",@"SHT_NOTE"
	.sectionflags	@"SHF_NOTE_NV_TKINFO"
	.tkinfo
        /*0018*/ 	.word	0x00000002
        /*0030*/ 	.string	""
        /*0030*/ 	.string	"ptxas"
        /*0030*/ 	.string	"Cuda compilation tools, release 13.0, V13.0.88"
        /*0030*/ 	.string	"Build cuda_13.0.r13.0/compiler.36424714_0"
        /*0030*/ 	.string	"-arch sm_100 -m 64 "



//--------------------- .note.nv.cuinfo           --------------------------
	.section	.note.nv.cuinfo,"",@"SHT_NOTE"
	.sectionflags	@"SHF_NOTE_NV_CUINFO"
        /*0018*/ 	.short	0x0002
        /*001a*/ 	.short	0x0064
        /*001c*/ 	.short	0x0082
	.zero		2


//--------------------- .nv.info                  --------------------------
	.section	.nv.info,"",@"SHT_CUDA_INFO"
	.align	4


	//----- nvinfo : EIATTR_REGCOUNT
	.align		4
        /*0000*/ 	.byte	0x04, 0x2f
        /*0002*/ 	.short	(.L_1 - .L_0)
	.align		4
.L_0:
        /*0004*/ 	.word	index@(_Z6fusionPdS_S_S_iii)
        /*0008*/ 	.word	0x00000012


	//----- nvinfo : EIATTR_FRAME_SIZE
	.align		4
.L_1:
        /*000c*/ 	.byte	0x04, 0x11
        /*000e*/ 	.short	(.L_3 - .L_2)
	.align		4
.L_2:
        /*0010*/ 	.word	index@(_Z6fusionPdS_S_S_iii)
        /*0014*/ 	.word	0x00000000


	//----- nvinfo : EIATTR_MIN_STACK_SIZE
	.align		4
.L_3:
        /*0018*/ 	.byte	0x04, 0x12
        /*001a*/ 	.short	(.L_5 - .L_4)
	.align		4
.L_4:
        /*001c*/ 	.word	index@(_Z6fusionPdS_S_S_iii)
        /*0020*/ 	.word	0x00000000
.L_5:


//--------------------- .nv.compat                --------------------------
	.section	.nv.compat,"",@"SHT_CUDA_COMPAT_INFO"
	.align	4
        /*0000*/ 	.byte	0x02, 0x09, 0x00, 0x00, 0x02, 0x02, 0x01, 0x00, 0x02, 0x05, 0x05, 0x00, 0x03, 0x07, 0x01, 0x01
        /*0010*/ 	.byte	0x02, 0x03, 0x00, 0x00, 0x02, 0x06, 0x01, 0x00, 0x04, 0x0b, 0x08, 0x00, 0x01, 0x00, 0x00, 0x00
        /*0020*/ 	.byte	0x00, 0x00, 0x00, 0x00


//--------------------- .nv.info._Z6fusionPdS_S_S_iii --------------------------
	.section	.nv.info._Z6fusionPdS_S_S_iii,"",@"SHT_CUDA_INFO"
	.sectionflags	@""
	.align	4


	//----- nvinfo : EIATTR_CUDA_API_VERSION
	.align		4
        /*0000*/ 	.byte	0x04, 0x37
        /*0002*/ 	.short	(.L_7 - .L_6)
.L_6:
        /*0004*/ 	.word	0x00000082


	//----- nvinfo : EIATTR_KPARAM_INFO
	.align		4
.L_7:
        /*0008*/ 	.byte	0x04, 0x17
        /*000a*/ 	.short	(.L_9 - .L_8)
.L_8:
        /*000c*/ 	.word	0x00000000
        /*0010*/ 	.short	0x0006
        /*0012*/ 	.short	0x0028
        /*0014*/ 	.byte	0x00, 0xf0, 0x11, 0x00


	//----- nvinfo : EIATTR_KPARAM_INFO
	.align		4
.L_9:
        /*0018*/ 	.byte	0x04, 0x17
        /*001a*/ 	.short	(.L_11 - .L_10)
.L_10:
        /*001c*/ 	.word	0x00000000
        /*0020*/ 	.short	0x0005
        /*0022*/ 	.short	0x0024
        /*0024*/ 	.byte	0x00, 0xf0, 0x11, 0x00


	//----- nvinfo : EIATTR_KPARAM_INFO
	.align		4
.L_11:
        /*0028*/ 	.byte	0x04, 0x17
        /*002a*/ 	.short	(.L_13 - .L_12)
.L_12:
        /*002c*/ 	.word	0x00000000
        /*0030*/ 	.short	0x0004
        /*0032*/ 	.short	0x0020
        /*0034*/ 	.byte	0x00, 0xf0, 0x11, 0x00


	//----- nvinfo : EIATTR_KPARAM_INFO
	.align		4
.L_13:
        /*0038*/ 	.byte	0x04, 0x17
        /*003a*/ 	.short	(.L_15 - .L_14)
.L_14:
        /*003c*/ 	.word	0x00000000
        /*0040*/ 	.short	0x0003
        /*0042*/ 	.short	0x0018
        /*0044*/ 	.byte	0x00, 0xf5, 0x21, 0x00


	//----- nvinfo : EIATTR_KPARAM_INFO
	.align		4
.L_15:
        /*0048*/ 	.byte	0x04, 0x17
        /*004a*/ 	.short	(.L_17 - .L_16)
.L_16:
        /*004c*/ 	.word	0x00000000
        /*0050*/ 	.short	0x0002
        /*0052*/ 	.short	0x0010
        /*0054*/ 	.byte	0x00, 0xf5, 0x21, 0x00


	//----- nvinfo : EIATTR_KPARAM_INFO
	.align		4
.L_17:
        /*0058*/ 	.byte	0x04, 0x17
        /*005a*/ 	.short	(.L_19 - .L_18)
.L_18:
        /*005c*/ 	.word	0x00000000
        /*0060*/ 	.short	0x0001
        /*0062*/ 	.short	0x0008
        /*0064*/ 	.byte	0x00, 0xf5, 0x21, 0x00


	//----- nvinfo : EIATTR_KPARAM_INFO
	.align		4
.L_19:
        /*0068*/ 	.byte	0x04, 0x17
        /*006a*/ 	.short	(.L_21 - .L_20)
.L_20:
        /*006c*/ 	.word	0x00000000
        /*0070*/ 	.short	0x0000
        /*0072*/ 	.short	0x0000
        /*0074*/ 	.byte	0x00, 0xf5, 0x21, 0x00


	//----- nvinfo : EIATTR_SPARSE_MMA_MASK
	.align		4
.L_21:
        /*0078*/ 	.byte	0x03, 0x50
        /*007a*/ 	.short	0x0000


	//----- nvinfo : EIATTR_MAXREG_COUNT
	.align		4
        /*007c*/ 	.byte	0x03, 0x1b
        /*007e*/ 	.short	0x00ff


	//----- nvinfo : EIATTR_NUM_BARRIERS
	.align		4
        /*0080*/ 	.byte	0x02, 0x4c
        /*0082*/ 	.byte	0x02
	.zero		1


	//----- nvinfo : EIATTR_MERCURY_ISA_VERSION
	.align		4
        /*0084*/ 	.byte	0x03, 0x5f
        /*0086*/ 	.short	0x0101


	//----- nvinfo : EIATTR_VRC_CTA_INIT_COUNT
	.align		4
        /*0088*/ 	.byte	0x02, 0x4a
	.zero		1
	.zero		1


	//----- nvinfo : EIATTR_EXIT_INSTR_OFFSETS
	.align		4
        /*008c*/ 	.byte	0x04, 0x1c
        /*008e*/ 	.short	(.L_23 - .L_22)


	//   ....[0]....
.L_22:
        /*0090*/ 	.word	0x000004a0


	//   ....[1]....
        /*0094*/ 	.word	0x000004c0


	//   ....[2]....
        /*0098*/ 	.word	0x00000560


	//   ....[3]....
        /*009c*/ 	.word	0x000005f0


	//   ....[4]....
        /*00a0*/ 	.word	0x00000680


	//   ....[5]....
        /*00a4*/ 	.word	0x00000750


	//----- nvinfo : EIATTR_CRS_STACK_SIZE
	.align		4
.L_23:
        /*00a8*/ 	.byte	0x04, 0x1e
        /*00aa*/ 	.short	(.L_25 - .L_24)
.L_24:
        /*00ac*/ 	.word	0x00000000


	//----- nvinfo : EIATTR_CBANK_PARAM_SIZE
	.align		4
.L_25:
        /*00b0*/ 	.byte	0x03, 0x19
        /*00b2*/ 	.short	0x002c


	//----- nvinfo : EIATTR_PARAM_CBANK
	.align		4
        /*00b4*/ 	.byte	0x04, 0x0a
        /*00b6*/ 	.short	(.L_27 - .L_26)
	.align		4
.L_26:
        /*00b8*/ 	.word	index@(.nv.constant0._Z6fusionPdS_S_S_iii)
        /*00bc*/ 	.short	0x0380
        /*00be*/ 	.short	0x002c


	//----- nvinfo : EIATTR_SW_WAR
	.align		4
.L_27:
        /*00c0*/ 	.byte	0x04, 0x36
        /*00c2*/ 	.short	(.L_29 - .L_28)
.L_28:
        /*00c4*/ 	.word	0x00000008
.L_29:


//--------------------- .nv.callgraph             --------------------------
	.section	.nv.callgraph,"",@"SHT_CUDA_CALLGRAPH"
	.align	4
	.sectionentsize	8
	.align		4
        /*0000*/ 	.word	0x00000000
	.align		4
        /*0004*/ 	.word	0xffffffff
	.align		4
        /*0008*/ 	.word	0x00000000
	.align		4
        /*000c*/ 	.word	0xfffffffe
	.align		4
        /*0010*/ 	.word	0x00000000
	.align		4
        /*0014*/ 	.word	0xfffffffd
	.align		4
        /*0018*/ 	.word	0x00000000
	.align		4
        /*001c*/ 	.word	0xfffffffc


//--------------------- .text._Z6fusionPdS_S_S_iii --------------------------
	.section	.text._Z6fusionPdS_S_S_iii,"ax",@progbits
	.align	128
        .global         _Z6fusionPdS_S_S_iii
        .type           _Z6fusionPdS_S_S_iii,@function
        .size           _Z6fusionPdS_S_S_iii,(.L_x_3 - _Z6fusionPdS_S_S_iii)
        .other          _Z6fusionPdS_S_S_iii,@"STO_CUDA_ENTRY STV_DEFAULT"
_Z6fusionPdS_S_S_iii:
.text._Z6fusionPdS_S_S_iii:
[----:B------:R-:W-:Y:S01]  /*0000*/  LDC R1, c[0x0][0x37c] ;  /* 0x0000df00ff017b82 */ /* 0x000fe20000000800 */
[----:B------:R-:W0:Y:S01]  /*0010*/  S2R R0, SR_TID.Y ;  /* 0x0000000000007919 */ /* 0x000e220000002200 */
[----:B------:R-:W1:Y:S01]  /*0020*/  LDCU UR6, c[0x0][0x360] ;  /* 0x00006c00ff0677ac */ /* 0x000e620008000800 */
[----:B------:R-:W0:Y:S01]  /*0030*/  S2R R5, SR_TID.Z ;  /* 0x0000000000057919 */ /* 0x000e220000002300 */
[----:B------:R-:W0:Y:S01]  /*0040*/  LDCU UR7, c[0x0][0x364] ;  /* 0x00006c80ff0777ac */ /* 0x000e220008000800 */
[----:B------:R-:W1:Y:S01]  /*0050*/  S2R R3, SR_TID.X ;  /* 0x0000000000037919 */ /* 0x000e620000002100 */
[----:B------:R-:W2:Y:S01]  /*0060*/  LDCU.64 UR4, c[0x0][0x358] ;  /* 0x00006b00ff0477ac */ /* 0x000ea20008000a00 */
[----:B------:R-:W3:Y:S01]  /*0070*/  S2R R4, SR_CTAID.X ;  /* 0x0000000000047919 */ /* 0x000ee20000002500 */
[----:B------:R-:W4:Y:S01]  /*0080*/  S2R R7, SR_CTAID.Y ;  /* 0x0000000000077919 */ /* 0x000f220000002600 */
[----:B------:R-:W5:Y:S01]  /*0090*/  S2R R6, SR_CTAID.Z ;  /* 0x0000000000067919 */ /* 0x000f620000002700 */
[----:B0-----:R-:W-:-:S04]  /*00a0*/  IMAD R0, R5, UR7, R0 ;  /* 0x0000000705007c24 */ /* 0x001fc8000f8e0200 */
[----:B-1----:R-:W-:Y:S02]  /*00b0*/  IMAD R3, R0, UR6, R3 ;  /* 0x0000000600037c24 */ /* 0x002fe4000f8e0203 */
[----:B---3--:R-:W-:-:S03]  /*00c0*/  IMAD.SHL.U32 R4, R4, 0x8, RZ ;  /* 0x0000000804047824 */ /* 0x008fc600078e00ff */
[C---:B------:R-:W-:Y:S02]  /*00d0*/  ISETP.GE.U32.AND P0, PT, R3.reuse, 0x200, PT ;  /* 0x000002000300780c */ /* 0x040fe40003f06070 */
[----:B------:R-:W-:Y:S01]  /*00e0*/  ISETP.GT.U32.AND P1, PT, R3, 0x1ff, PT ;  /* 0x000001ff0300780c */ /* 0x000fe20003f24070 */
[----:B----4-:R-:W-:Y:S01]  /*00f0*/  IMAD.SHL.U32 R7, R7, 0x8, RZ ;  /* 0x0000000807077824 */ /* 0x010fe200078e00ff */
[--C-:B------:R-:W-:Y:S02]  /*0100*/  SHF.R.U32.HI R5, RZ, 0x6, R3.reuse ;  /* 0x00000006ff057819 */ /* 0x100fe40000011603 */
[--C-:B------:R-:W-:Y:S02]  /*0110*/  SHF.R.U32.HI R2, RZ, 0x3, R3.reuse ;  /* 0x00000003ff027819 */ /* 0x100fe40000011603 */
[----:B------:R-:W-:Y:S02]  /*0120*/  LOP3.LUT R0, R4, 0x7, R3, 0xf8, !PT ;  /* 0x0000000704007812 */ /* 0x000fe400078ef803 */
[----:B------:R-:W-:-:S03]  /*0130*/  LOP3.LUT R2, R7, 0x7, R2, 0xf8, !PT ;  /* 0x0000000707027812 */ /* 0x000fc600078ef802 */
[----:B------:R-:W-:-:S04]  /*0140*/  @P0 LOP3.LUT R5, R5, 0x7, RZ, 0xc0, !PT ;  /* 0x0000000705050812 */ /* 0x000fc800078ec0ff */
[----:B-----5:R-:W-:Y:S01]  /*0150*/  LEA R3, R6, R5, 0x3 ;  /* 0x0000000506037211 */ /* 0x020fe200078e18ff */
[----:B--2---:R-:W-:Y:S06]  /*0160*/  @P1 BRA `(.L_x_0) ;  /* 0x0000000000d01947 */ /* 0x004fec0003800000 */
[----:B------:R-:W-:-:S13]  /*0170*/  LOP3.LUT P0, RZ, R6, R3, RZ, 0xfc, !PT ;  /* 0x0000000306ff7212 */ /* 0x000fda000780fcff */
[----:B------:R-:W-:Y:S05]  /*0180*/  @!P0 BRA `(.L_x_1) ;  /* 0x0000000000bc8947 */ /* 0x000fea0003800000 */
[----:B------:R-:W0:Y:S08]  /*0190*/  LDC R5, c[0x0][0x368] ;  /* 0x0000da00ff057b82 */ /* 0x000e300000000800 */
[----:B------:R-:W1:Y:S01]  /*01a0*/  LDC R8, c[0x0][0x3a0] ;  /* 0x0000e800ff087b82 */ /* 0x000e620000000800 */
[----:B0-----:R-:W-:-:S05]  /*01b0*/  IMAD R5, R6, 0x8, R5 ;  /* 0x0000000806057824 */ /* 0x001fca00078e0205 */
[----:B------:R-:W-:Y:S01]  /*01c0*/  IADD3 R6, PT, PT, R5, -0x1, RZ ;  /* 0xffffffff05067810 */ /* 0x000fe20007ffe0ff */
[----:B-1----:R-:W-:-:S05]  /*01d0*/  VIADD R9, R8, 0xffffffff ;  /* 0xffffffff08097836 */ /* 0x002fca0000000000 */
[----:B------:R-:W-:-:S04]  /*01e0*/  ISETP.GE.U32.AND P0, PT, R6, R9, PT ;  /* 0x000000090600720c */ /* 0x000fc80003f06070 */
[----:B------:R-:W-:-:S05]  /*01f0*/  SEL R5, R5, R8, !P0 ;  /* 0x0000000805057207 */ /* 0x000fca0004000000 */
[----:B------:R-:W-:-:S05]  /*0200*/  VIADD R6, R5, 0xffffffff ;  /* 0xffffffff05067836 */ /* 0x000fca0000000000 */
[----:B------:R-:W-:-:S13]  /*0210*/  ISETP.GT.U32.AND P0, PT, R3, R6, PT ;  /* 0x000000060300720c */ /* 0x000fda0003f04070 */
[----:B------:R-:W-:Y:S05]  /*0220*/  @P0 BRA `(.L_x_1) ;  /* 0x0000000000940947 */ /* 0x000fea0003800000 */
[----:B------:R-:W0:Y:S01]  /*0230*/  LDC R8, c[0x0][0x3a4] ;  /* 0x0000e900ff087b82 */ /* 0x000e220000000800 */
[----:B------:R-:W-:-:S05]  /*0240*/  VIADD R7, R7, UR7 ;  /* 0x0000000707077c36 */ /* 0x000fca0008000000 */
[----:B------:R-:W-:Y:S01]  /*0250*/  IADD3 R5, PT, PT, R7, -0x1, RZ ;  /* 0xffffffff07057810 */ /* 0x000fe20007ffe0ff */
[----:B0-----:R-:W-:-:S05]  /*0260*/  VIADD R6, R8, 0xffffffff ;  /* 0xffffffff08067836 */ /* 0x001fca0000000000 */
[----:B------:R-:W-:-:S04]  /*0270*/  ISETP.GE.U32.AND P0, PT, R5, R6, PT ;  /* 0x000000060500720c */ /* 0x000fc80003f06070 */
[----:B------:R-:W-:-:S05]  /*0280*/  SEL R7, R7, R8, !P0 ;  /* 0x0000000807077207 */ /* 0x000fca0004000000 */
[----:B------:R-:W-:-:S05]  /*0290*/  VIADD R7, R7, 0xffffffff ;  /* 0xffffffff07077836 */ /* 0x000fca0000000000 */
[----:B------:R-:W-:-:S13]  /*02a0*/  ISETP.GT.U32.AND P0, PT, R2, R7, PT ;  /* 0x000000070200720c */ /* 0x000fda0003f04070 */
[----:B------:R-:W-:Y:S05]  /*02b0*/  @P0 BRA `(.L_x_1) ;  /* 0x0000000000700947 */ /* 0x000fea0003800000 */
[----:B------:R-:W0:Y:S01]  /*02c0*/  LDC R7, c[0x0][0x3a8] ;  /* 0x0000ea00ff077b82 */ /* 0x000e220000000800 */
[----:B------:R-:W-:-:S05]  /*02d0*/  IADD3 R4, PT, PT, R4, UR6, RZ ;  /* 0x0000000604047c10 */ /* 0x000fca000fffe0ff */
[----:B------:R-:W-:Y:S02]  /*02e0*/  VIADD R5, R4, 0xffffffff ;  /* 0xffffffff04057836 */ /* 0x000fe40000000000 */
[----:B0-----:R-:W-:-:S05]  /*02f0*/  VIADD R6, R7, 0xffffffff ;  /* 0xffffffff07067836 */ /* 0x001fca0000000000 */
[----:B------:R-:W-:-:S04]  /*0300*/  ISETP.GE.U32.AND P0, PT, R5, R6, PT ;  /* 0x000000060500720c */ /* 0x000fc80003f06070 */
[----:B------:R-:W-:-:S04]  /*0310*/  SEL R4, R4, R7, !P0 ;  /* 0x0000000704047207 */ /* 0x000fc80004000000 */
[----:B------:R-:W-:-:S04]  /*0320*/  IADD3 R5, PT, PT, R4, -0x1, RZ ;  /* 0xffffffff04057810 */ /* 0x000fc80007ffe0ff */
[----:B------:R-:W-:-:S13]  /*0330*/  ISETP.GT.U32.AND P0, PT, R0, R5, PT ;  /* 0x000000050000720c */ /* 0x000fda0003f04070 */
[----:B------:R-:W-:Y:S05]  /*0340*/  @P0 BRA `(.L_x_1) ;  /* 0x00000000004c0947 */ /* 0x000fea0003800000 */
[----:B------:R-:W0:Y:S08]  /*0350*/  LDC.64 R4, c[0x0][0x390] ;  /* 0x0000e400ff047b82 */ /* 0x000e300000000a00 */
[----:B------:R-:W1:Y:S08]  /*0360*/  LDC.64 R6, c[0x0][0x398] ;  /* 0x0000e600ff067b82 */ /* 0x000e700000000a00 */
[----:B------:R-:W2:Y:S01]  /*0370*/  LDC.64 R14, c[0x0][0x388] ;  /* 0x0000e200ff0e7b82 */ /* 0x000ea20000000a00 */
[----:B0-----:R-:W-:-:S04]  /*0380*/  IMAD.WIDE.U32 R4, R3, 0x80000, R4 ;  /* 0x0008000003047825 */ /* 0x001fc800078e0004 */
[----:B------:R-:W-:-:S04]  /*0390*/  IMAD.WIDE.U32 R4, R2, 0x800, R4 ;  /* 0x0000080002047825 */ /* 0x000fc800078e0004 */
[----:B-1----:R-:W-:-:S04]  /*03a0*/  IMAD.WIDE.U32 R6, R3, 0x80000, R6 ;  /* 0x0008000003067825 */ /* 0x002fc800078e0006 */
[----:B------:R-:W-:-:S04]  /*03b0*/  IMAD.WIDE.U32 R4, R0, 0x8, R4 ;  /* 0x0000000800047825 */ /* 0x000fc800078e0004 */
[----:B------:R-:W-:Y:S02]  /*03c0*/  IMAD.WIDE.U32 R6, R2, 0x800, R6 ;  /* 0x0000080002067825 */ /* 0x000fe400078e0006 */
[----:B------:R-:W3:Y:S02]  /*03d0*/  LDG.E.64.CONSTANT R4, desc[UR4][R4.64] ;  /* 0x0000000404047981 */ /* 0x000ee4000c1e9b00 */
[----:B------:R-:W-:-:S05]  /*03e0*/  IMAD.WIDE.U32 R6, R0, 0x8, R6 ;  /* 0x0000000800067825 */ /* 0x000fca00078e0006 */
[----:B------:R-:W4:Y:S04]  /*03f0*/  LDG.E.64.CONSTANT R12, desc[UR4][R6.64+-0x80000] ;  /* 0xf8000004060c7981 */ /* 0x000f28000c1e9b00 */
[----:B------:R-:W5:Y:S01]  /*0400*/  LDG.E.64.CONSTANT R8, desc[UR4][R6.64] ;  /* 0x0000000406087981 */ /* 0x000f62000c1e9b00 */
[----:B--2---:R-:W-:-:S04]  /*0410*/  IMAD.WIDE.U32 R14, R3, 0x80000, R14 ;  /* 0x00080000030e7825 */ /* 0x004fc800078e000e */
[----:B------:R-:W-:-:S04]  /*0420*/  IMAD.WIDE.U32 R14, R2, 0x800, R14 ;  /* 0x00000800020e7825 */ /* 0x000fc800078e000e */
[----:B------:R-:W-:Y:S01]  /*0430*/  IMAD.WIDE.U32 R14, R0, 0x8, R14 ;  /* 0x00000008000e7825 */ /* 0x000fe200078e000e */
[----:B---3--:R-:W-:-:S08]  /*0440*/  DADD R10, -R4, 1 ;  /* 0x3ff00000040a7429 */ /* 0x008fd00000000100 */
[----:B----4-:R-:W-:-:S08]  /*0450*/  DMUL R10, R10, R12 ;  /* 0x0000000c0a0a7228 */ /* 0x010fd00000000000 */
[----:B-----5:R-:W-:-:S07]  /*0460*/  DFMA R8, R4, R8, R10 ;  /* 0x000000080408722b */ /* 0x020fce000000000a */
[----:B------:R0:W-:Y:S04]  /*0470*/  STG.E.64 desc[UR4][R14.64], R8 ;  /* 0x000000080e007986 */ /* 0x0001e8000c101b04 */
.L_x_1:
[----:B------:R-:W-:Y:S05]  /*0480*/  WARPSYNC.ALL ;  /* 0x0000000000007948 */ /* 0x000fea0003800000 */
[----:B------:R-:W-:Y:S06]  /*0490*/  BAR.SYNC.DEFER_BLOCKING 0x1, 0x200 ;  /* 0x0048000000007b1d */ /* 0x000fec0000010000 */
[----:B------:R-:W-:Y:S05]  /*04a0*/  EXIT ;  /* 0x000000000000794d */ /* 0x000fea0003800000 */
.L_x_0:
[----:B------:R-:W-:-:S13]  /*04b0*/  LOP3.LUT P0, RZ, R6, R3, RZ, 0xfc, !PT ;  /* 0x0000000306ff7212 */ /* 0x000fda000780fcff */
[----:B------:R-:W-:Y:S05]  /*04c0*/  @!P0 EXIT ;  /* 0x000000000000894d */ /* 0x000fea0003800000 */
        /* <DEDUP_REMOVED lines=9> */
[----:B------:R-:W-:Y:S05]  /*0560*/  @P0 EXIT ;  /* 0x000000000000094d */ /* 0x000fea0003800000 */
[----:B------:R-:W0:Y:S01]  /*0570*/  LDC R6, c[0x0][0x3a4] ;  /* 0x0000e900ff067b82 */ /* 0x000e220000000800 */
[----:B------:R-:W-:-:S05]  /*0580*/  VIADD R7, R7, UR7 ;  /* 0x0000000707077c36 */ /* 0x000fca0008000000 */
[----:B------:R-:W-:Y:S01]  /*0590*/  IADD3 R5, PT, PT, R7, -0x1, RZ ;  /* 0xffffffff07057810 */ /* 0x000fe20007ffe0ff */
[----:B0-----:R-:W-:-:S05]  /*05a0*/  VIADD R8, R6, 0xffffffff ;  /* 0xffffffff06087836 */ /* 0x001fca0000000000 */
[----:B------:R-:W-:-:S04]  /*05b0*/  ISETP.GE.U32.AND P0, PT, R5, R8, PT ;  /* 0x000000080500720c */ /* 0x000fc80003f06070 */
[----:B------:R-:W-:-:S04]  /*05c0*/  SEL R6, R7, R6, !P0 ;  /* 0x0000000607067207 */ /* 0x000fc80004000000 */
[----:B------:R-:W-:-:S04]  /*05d0*/  IADD3 R5, PT, PT, R6, -0x1, RZ ;  /* 0xffffffff06057810 */ /* 0x000fc80007ffe0ff */
        /* <DEDUP_REMOVED lines=11> */
[----:B------:R-:W0:Y:S08]  /*0690*/  LDC.64 R4, c[0x0][0x388] ;  /* 0x0000e200ff047b82 */ /* 0x000e300000000a00 */
[----:B------:R-:W1:Y:S01]  /*06a0*/  LDC.64 R8, c[0x0][0x380] ;  /* 0x0000e000ff087b82 */ /* 0x000e620000000a00 */
[----:B0-----:R-:W-:-:S04]  /*06b0*/  IMAD.WIDE.U32 R4, R3, 0x80000, R4 ;  /* 0x0008000003047825 */ /* 0x001fc800078e0004 */
[----:B------:R-:W-:-:S04]  /*06c0*/  IMAD.WIDE.U32 R4, R2, 0x800, R4 ;  /* 0x0000080002047825 */ /* 0x000fc800078e0004 */
[----:B------:R-:W-:-:S05]  /*06d0*/  IMAD.WIDE.U32 R10, R0, 0x8, R4 ;  /* 0x00000008000a7825 */ /* 0x000fca00078e0004 */
[----:B------:R-:W2:Y:S04]  /*06e0*/  LDG.E.64 R4, desc[UR4][R10.64+0x80000] ;  /* 0x080000040a047981 */ /* 0x000ea8000c1e1b00 */
[----:B------:R-:W2:Y:S01]  /*06f0*/  LDG.E.64 R6, desc[UR4][R10.64] ;  /* 0x000000040a067981 */ /* 0x000ea2000c1e1b00 */
[----:B-1----:R-:W-:-:S04]  /*0700*/  IMAD.WIDE.U32 R8, R3, 0x80000, R8 ;  /* 0x0008000003087825 */ /* 0x002fc800078e0008 */
[----:B------:R-:W-:-:S04]  /*0710*/  IMAD.WIDE.U32 R8, R2, 0x800, R8 ;  /* 0x0000080002087825 */ /* 0x000fc800078e0008 */
[----:B------:R-:W-:Y:S01]  /*0720*/  IMAD.WIDE.U32 R8, R0, 0x8, R8 ;  /* 0x0000000800087825 */ /* 0x000fe200078e0008 */
[----:B--2---:R-:W-:-:S07]  /*0730*/  DADD R4, R4, -R6 ;  /* 0x0000000004047229 */ /* 0x004fce0000000806 */
[----:B------:R-:W-:Y:S01]  /*0740*/  STG.E.64 desc[UR4][R8.64], R4 ;  /* 0x0000000408007986 */ /* 0x000fe2000c101b04 */
[----:B------:R-:W-:Y:S05]  /*0750*/  EXIT ;  /* 0x000000000000794d */ /* 0x000fea0003800000 */
.L_x_2:
[----:B------:R-:W-:-:S00]  /*0760*/  BRA `(.L_x_2) ;  /* 0xfffffffc00fc7947 */ /* 0x000fc0000383ffff */
[----:B------:R-:W-:-:S00]  /*0770*/  NOP ;  /* 0x0000000000007918 */ /* 0x000fc00000000000 */
        /* <DEDUP_REMOVED lines=8> */
.L_x_3:


//--------------------- .nv.shared.reserved.0     --------------------------
	.section	.nv.shared.reserved.0,"aw",@nobits
	.weak		__nv_reservedSMEM_offset_0_alias
	.size		__nv_reservedSMEM_offset_0_alias, 0, 64
	.other		__nv_reservedSMEM_offset_0_alias,@"STO_CUDA_RESERVED_SHARED STV_DEFAULT"
__nv_reservedSMEM_offset_0_alias:
	.zero		0
	.zero		64


//--------------------- .nv.constant0._Z6fusionPdS_S_S_iii --------------------------
	.section	.nv.constant0._Z6fusionPdS_S_S_iii,"a",@progbits
	.sectionflags	@""
	.align	4
.nv.constant0._Z6fusionPdS_S_S_iii:
	.zero		940


//--------------------- SYMBOLS --------------------------

	.type		.nv.reservedSmem.offset0,@object
	.size		.nv.reservedSmem.offset0,0x4
